//
// Generated by NVIDIA NVVM Compiler
//
// Compiler Build ID: CL-36424714
// Cuda compilation tools, release 13.0, V13.0.88
// Based on NVVM 20.0.0
//

.version 9.0
.target sm_100
.address_size 64

	// .globl	_Z7ml_taskPfS_S_

.visible .entry _Z7ml_taskPfS_S_(
	.param .u64 .ptr .align 1 _Z7ml_taskPfS_S__param_0,
	.param .u64 .ptr .align 1 _Z7ml_taskPfS_S__param_1,
	.param .u64 .ptr .align 1 _Z7ml_taskPfS_S__param_2
)
{
	.reg .pred 	%p<2>;
	.reg .b32 	%r<5>;
	.reg .b32 	%f<4>;
	.reg .b64 	%rd<11>;

	ld.param.u64 	%rd1, [_Z7ml_taskPfS_S__param_0];
	ld.param.u64 	%rd2, [_Z7ml_taskPfS_S__param_1];
	ld.param.u64 	%rd3, [_Z7ml_taskPfS_S__param_2];
	mov.u32 	%r2, %tid.x;
	mov.u32 	%r3, %ctaid.x;
	mov.u32 	%r4, %ntid.x;
	mad.lo.s32 	%r1, %r3, %r4, %r2;
	setp.gt.s32 	%p1, %r1, 1023;
	@%p1 bra 	$L__BB0_2;
	cvta.to.global.u64 	%rd4, %rd1;
	cvta.to.global.u64 	%rd5, %rd2;
	cvta.to.global.u64 	%rd6, %rd3;
	mul.wide.s32 	%rd7, %r1, 4;
	add.s64 	%rd8, %rd4, %rd7;
	ld.global.f32 	%f1, [%rd8];
	add.s64 	%rd9, %rd5, %rd7;
	ld.global.f32 	%f2, [%rd9];
	mul.f32 	%f3, %f1, %f2;
	add.s64 	%rd10, %rd6, %rd7;
	st.global.f32 	[%rd10], %f3;
$L__BB0_2:
	ret;

}


// ===== COMPILED SASS (sm_100) =====

	.target	sm_100

	.elftype	@"ET_EXEC"


//--------------------- .note.nv.tkinfo           --------------------------
	.section	.note.nv.tkinfo,"",@"SHT_NOTE"
	.sectionflags	@"SHF_NOTE_NV_TKINFO"
	.tkinfo
        /*0018*/ 	.word	0x00000002
        /*0030*/ 	.string	""
        /*0030*/ 	.string	"ptxas"
        /*0030*/ 	.string	"Cuda compilation tools, release 13.0, V13.0.88"
        /*0030*/ 	.string	"Build cuda_13.0.r13.0/compiler.36424714_0"
        /*0030*/ 	.string	"-arch sm_100 -m 64 "



//--------------------- .note.nv.cuinfo           --------------------------
	.section	.note.nv.cuinfo,"",@"SHT_NOTE"
	.sectionflags	@"SHF_NOTE_NV_CUINFO"
        /*0018*/ 	.short	0x0002
        /*001a*/ 	.short	0x0064
        /*001c*/ 	.short	0x0082
	.zero		2


//--------------------- .nv.info                  --------------------------
	.section	.nv.info,"",@"SHT_CUDA_INFO"
	.align	4


	//----- nvinfo : EIATTR_REGCOUNT
	.align		4
        /*0000*/ 	.byte	0x04, 0x2f
        /*0002*/ 	.short	(.L_1 - .L_0)
	.align		4
.L_0:
        /*0004*/ 	.word	index@(_Z7ml_taskPfS_S_)
        /*0008*/ 	.word	0x0000000c


	//----- nvinfo : EIATTR_FRAME_SIZE
	.align		4
.L_1:
        /*000c*/ 	.byte	0x04, 0x11
        /*000e*/ 	.short	(.L_3 - .L_2)
	.align		4
.L_2:
        /*0010*/ 	.word	index@(_Z7ml_taskPfS_S_)
        /*0014*/ 	.word	0x00000000


	//----- nvinfo : EIATTR_MIN_STACK_SIZE
	.align		4
.L_3:
        /*0018*/ 	.byte	0x04, 0x12
        /*001a*/ 	.short	(.L_5 - .L_4)
	.align		4
.L_4:
        /*001c*/ 	.word	index@(_Z7ml_taskPfS_S_)
        /*0020*/ 	.word	0x00000000
.L_5:


//--------------------- .nv.compat                --------------------------
	.section	.nv.compat,"",@"SHT_CUDA_COMPAT_INFO"
	.align	4
        /*0000*/ 	.byte	0x02, 0x09, 0x00, 0x00, 0x02, 0x02, 0x01, 0x00, 0x02, 0x05, 0x05, 0x00, 0x03, 0x07, 0x01, 0x01
        /*0010*/ 	.byte	0x02, 0x03, 0x00, 0x00, 0x02, 0x06, 0x01, 0x00, 0x04, 0x0b, 0x08, 0x00, 0x09, 0x00, 0x00, 0x00
        /*0020*/ 	.byte	0x00, 0x00, 0x00, 0x00


//--------------------- .nv.info._Z7ml_taskPfS_S_ --------------------------
	.section	.nv.info._Z7ml_taskPfS_S_,"",@"SHT_CUDA_INFO"
	.sectionflags	@""
	.align	4


	//----- nvinfo : EIATTR_CUDA_API_VERSION
	.align		4
        /*0000*/ 	.byte	0x04, 0x37
        /*0002*/ 	.short	(.L_7 - .L_6)
.L_6:
        /*0004*/ 	.word	0x00000082


	//----- nvinfo : EIATTR_KPARAM_INFO
	.align		4
.L_7:
        /*0008*/ 	.byte	0x04, 0x17
        /*000a*/ 	.short	(.L_9 - .L_8)
.L_8:
        /*000c*/ 	.word	0x00000000
        /*0010*/ 	.short	0x0002
        /*0012*/ 	.short	0x0010
        /*0014*/ 	.byte	0x00, 0xf5, 0x21, 0x00


	//----- nvinfo : EIATTR_KPARAM_INFO
	.align		4
.L_9:
        /*0018*/ 	.byte	0x04, 0x17
        /*001a*/ 	.short	(.L_11 - .L_10)
.L_10:
        /*001c*/ 	.word	0x00000000
        /*0020*/ 	.short	0x0001
        /*0022*/ 	.short	0x0008
        /*0024*/ 	.byte	0x00, 0xf5, 0x21, 0x00


	//----- nvinfo : EIATTR_KPARAM_INFO
	.align		4
.L_11:
        /*0028*/ 	.byte	0x04, 0x17
        /*002a*/ 	.short	(.L_13 - .L_12)
.L_12:
        /*002c*/ 	.word	0x00000000
        /*0030*/ 	.short	0x0000
        /*0032*/ 	.short	0x0000
        /*0034*/ 	.byte	0x00, 0xf5, 0x21, 0x00


	//----- nvinfo : EIATTR_SPARSE_MMA_MASK
	.align		4
.L_13:
        /*0038*/ 	.byte	0x03, 0x50
        /*003a*/ 	.short	0x0000


	//----- nvinfo : EIATTR_MAXREG_COUNT
	.align		4
        /*003c*/ 	.byte	0x03, 0x1b
        /*003e*/ 	.short	0x00ff


	//----- nvinfo : EIATTR_MERCURY_ISA_VERSION
	.align		4
        /*0040*/ 	.byte	0x03, 0x5f
        /*0042*/ 	.short	0x0101


	//----- nvinfo : EIATTR_VRC_CTA_INIT_COUNT
	.align		4
        /*0044*/ 	.byte	0x02, 0x4a
	.zero		1
	.zero		1


	//----- nvinfo : EIATTR_EXIT_INSTR_OFFSETS
	.align		4
        /*0048*/ 	.byte	0x04, 0x1c
        /*004a*/ 	.short	(.L_15 - .L_14)


	//   ....[0]....
.L_14:
        /*004c*/ 	.word	0x00000060


	//   ....[1]....
        /*0050*/ 	.word	0x00000120


	//----- nvinfo : EIATTR_CBANK_PARAM_SIZE
	.align		4
.L_15:
        /*0054*/ 	.byte	0x03, 0x19
        /*0056*/ 	.short	0x0018


	//----- nvinfo : EIATTR_PARAM_CBANK
	.align		4
        /*0058*/ 	.byte	0x04, 0x0a
        /*005a*/ 	.short	(.L_17 - .L_16)
	.align		4
.L_16:
        /*005c*/ 	.word	index@(.nv.constant0._Z7ml_taskPfS_S_)
        /*0060*/ 	.short	0x0380
        /*0062*/ 	.short	0x0018


	//----- nvinfo : EIATTR_SW_WAR
	.align		4
.L_17:
        /*0064*/ 	.byte	0x04, 0x36
        /*0066*/ 	.short	(.L_19 - .L_18)
.L_18:
        /*0068*/ 	.word	0x00000008
.L_19:


//--------------------- .nv.callgraph             --------------------------
	.section	.nv.callgraph,"",@"SHT_CUDA_CALLGRAPH"
	.align	4
	.sectionentsize	8
	.align		4
        /*0000*/ 	.word	0x00000000
	.align		4
        /*0004*/ 	.word	0xffffffff
	.align		4
        /*0008*/ 	.word	0x00000000
	.align		4
        /*000c*/ 	.word	0xfffffffe
	.align		4
        /*0010*/ 	.word	0x00000000
	.align		4
        /*0014*/ 	.word	0xfffffffd
	.align		4
        /*0018*/ 	.word	0x00000000
	.align		4
        /*001c*/ 	.word	0xfffffffc


//--------------------- .text._Z7ml_taskPfS_S_    --------------------------
	.section	.text._Z7ml_taskPfS_S_,"ax",@progbits
	.align	128
        .global         _Z7ml_taskPfS_S_
        .type           _Z7ml_taskPfS_S_,@function
        .size           _Z7ml_taskPfS_S_,(.L_x_1 - _Z7ml_taskPfS_S_)
        .other          _Z7ml_taskPfS_S_,@"STO_CUDA_ENTRY STV_DEFAULT"
_Z7ml_taskPfS_S_:
.text._Z7ml_taskPfS_S_:
[----:B------:R-:W-:Y:S01]  /*0000*/  LDC R1, c[0x0][0x37c] ;  /* 0x0000df00ff017b82 */ /* 0x000fe20000000800 */
[----:B------:R-:W0:Y:S07]  /*0010*/  S2R R9, SR_TID.X ;  /* 0x0000000000097919 */ /* 0x000e2e0000002100 */
[----:B------:R-:W0:Y:S08]  /*0020*/  S2UR UR4, SR_CTAID.X ;  /* 0x00000000000479c3 */ /* 0x000e300000002500 */
[----:B------:R-:W0:Y:S02]  /*0030*/  LDC R0, c[0x0][0x360] ;  /* 0x0000d800ff007b82 */ /* 0x000e240000000800 */
[----:B0-----:R-:W-:-:S05]  /*0040*/  IMAD R9, R0, UR4, R9 ;  /* 0x0000000400097c24 */ /* 0x001fca000f8e0209 */
[----:B------:R-:W-:-:S13]  /*0050*/  ISETP.GT.AND P0, PT, R9, 0x3ff, PT ;  /* 0x000003ff0900780c */ /* 0x000fda0003f04270 */
[----:B------:R-:W-:Y:S05]  /*0060*/  @P0 EXIT ;  /* 0x000000000000094d */ /* 0x000fea0003800000 */
[----:B------:R-:W0:Y:S01]  /*0070*/  LDC.64 R2, c[0x0][0x380] ;  /* 0x0000e000ff027b82 */ /* 0x000e220000000a00 */
[----:B------:R-:W1:Y:S07]  /*0080*/  LDCU.64 UR4, c[0x0][0x358] ;  /* 0x00006b00ff0477ac */ /* 0x000e6e0008000a00 */
[----:B------:R-:W2:Y:S08]  /*0090*/  LDC.64 R4, c[0x0][0x388] ;  /* 0x0000e200ff047b82 */ /* 0x000eb00000000a00 */
[----:B------:R-:W3:Y:S01]  /*00a0*/  LDC.64 R6, c[0x0][0x390] ;  /* 0x0000e400ff067b82 */ /* 0x000ee20000000a00 */
[----:B0-----:R-:W-:-:S06]  /*00b0*/  IMAD.WIDE R2, R9, 0x4, R2 ;  /* 0x0000000409027825 */ /* 0x001fcc00078e0202 */
[----:B-1----:R-:W4:Y:S01]  /*00c0*/  LDG.E R2, desc[UR4][R2.64] ;  /* 0x0000000402027981 */ /* 0x002f22000c1e1900 */
[----:B--2---:R-:W-:-:S06]  /*00d0*/  IMAD.WIDE R4, R9, 0x4, R4 ;  /* 0x0000000409047825 */ /* 0x004fcc00078e0204 */
[----:B------:R-:W4:Y:S01]  /*00e0*/  LDG.E R5, desc[UR4][R4.64] ;  /* 0x0000000404057981 */ /* 0x000f22000c1e1900 */
[----:B---3--:R-:W-:-:S04]  /*00f0*/  IMAD.WIDE R6, R9, 0x4, R6 ;  /* 0x0000000409067825 */ /* 0x008fc800078e0206 */
[----:B----4-:R-:W-:-:S05]  /*0100*/  FMUL R9, R2, R5 ;  /* 0x0000000502097220 */ /* 0x010fca0000400000 */
[----:B------:R-:W-:Y:S01]  /*0110*/  STG.E desc[UR4][R6.64], R9 ;  /* 0x0000000906007986 */ /* 0x000fe2000c101904 */
[----:B------:R-:W-:Y:S05]  /*0120*/  EXIT ;  /* 0x000000000000794d */ /* 0x000fea0003800000 */
.L_x_0:
[----:B------:R-:W-:-:S00]  /*0130*/  BRA `(.L_x_0) ;  /* 0xfffffffc00fc7947 */ /* 0x000fc0000383ffff */
[----:B------:R-:W-:-:S00]  /*0140*/  NOP ;  /* 0x0000000000007918 */ /* 0x000fc00000000000 */
        /* <DEDUP_REMOVED lines=11> */
.L_x_1:


//--------------------- .nv.shared.reserved.0     --------------------------
	.section	.nv.shared.reserved.0,"aw",@nobits
	.weak		__nv_reservedSMEM_offset_0_alias
	.size		__nv_reservedSMEM_offset_0_alias, 0, 64
	.other		__nv_reservedSMEM_offset_0_alias,@"STO_CUDA_RESERVED_SHARED STV_DEFAULT"
__nv_reservedSMEM_offset_0_alias:
	.zero		0
	.zero		64


//--------------------- .nv.constant0._Z7ml_taskPfS_S_ --------------------------
	.section	.nv.constant0._Z7ml_taskPfS_S_,"a",@progbits
	.sectionflags	@""
	.align	4
.nv.constant0._Z7ml_taskPfS_S_:
	.zero		920


//--------------------- SYMBOLS --------------------------

	.type		.nv.reservedSmem.offset0,@object
	.size		.nv.reservedSmem.offset0,0x4
